//
// Generated by NVIDIA NVVM Compiler
//
// Compiler Build ID: CL-36424714
// Cuda compilation tools, release 13.0, V13.0.88
// Based on NVVM 20.0.0
//

.version 9.0
.target sm_100
.address_size 64

	// .globl	_Z9kernelenkPm

.visible .entry _Z9kernelenkPm(
	.param .u64 .ptr .align 1 _Z9kernelenkPm_param_0
)
{
	.reg .pred 	%p<5>;
	.reg .b32 	%r<18>;
	.reg .b64 	%rd<25>;

	ld.param.u64 	%rd11, [_Z9kernelenkPm_param_0];
	mov.b64 	%rd22, 77;
	mov.b64 	%rd24, 2;
	mov.b64 	%rd23, 1;
$L__BB0_1:
	and.b64  	%rd15, %rd22, 1;
	setp.eq.b64 	%p1, %rd15, 1;
	not.pred 	%p2, %p1;
	@%p2 bra 	$L__BB0_3;
	cvt.u32.u64 	%r1, %rd24;
	cvt.u32.u64 	%r2, %rd23;
	mul.lo.s32 	%r3, %r2, %r1;
	mul.hi.u32 	%r4, %r3, 932975501;
	shr.u32 	%r5, %r4, 9;
	mul.lo.s32 	%r6, %r5, 2357;
	sub.s32 	%r7, %r3, %r6;
	cvt.u64.u32 	%rd23, %r7;
	add.s64 	%rd22, %rd22, -1;
$L__BB0_3:
	setp.lt.u64 	%p3, %rd22, 2;
	@%p3 bra 	$L__BB0_5;
	cvt.u32.u64 	%r8, %rd24;
	mul.lo.s32 	%r9, %r8, %r8;
	mul.hi.u32 	%r10, %r9, 932975501;
	shr.u32 	%r11, %r10, 9;
	mul.lo.s32 	%r12, %r11, 2357;
	sub.s32 	%r13, %r9, %r12;
	cvt.u64.u32 	%rd24, %r13;
$L__BB0_5:
	setp.gt.u64 	%p4, %rd22, 1;
	shr.u64 	%rd22, %rd22, 1;
	@%p4 bra 	$L__BB0_1;
	cvta.to.global.u64 	%rd16, %rd11;
	mov.u32 	%r14, %tid.x;
	mov.u32 	%r15, %ntid.x;
	mov.u32 	%r16, %ctaid.x;
	mad.lo.s32 	%r17, %r16, %r15, %r14;
	mul.wide.s32 	%rd17, %r17, 8;
	add.s64 	%rd18, %rd16, %rd17;
	st.global.u64 	[%rd18], %rd23;
	ret;

}


// ===== COMPILED SASS (sm_100) =====

	.target	sm_100

	.elftype	@"ET_EXEC"


//--------------------- .note.nv.tkinfo           --------------------------
	.section	.note.nv.tkinfo,"",@"SHT_NOTE"
	.sectionflags	@"SHF_NOTE_NV_TKINFO"
	.tkinfo
        /*0018*/ 	.word	0x00000002
        /*0030*/ 	.string	""
        /*0030*/ 	.string	"ptxas"
        /*0030*/ 	.string	"Cuda compilation tools, release 13.0, V13.0.88"
        /*0030*/ 	.string	"Build cuda_13.0.r13.0/compiler.36424714_0"
        /*0030*/ 	.string	"-arch sm_100 -m 64 "



//--------------------- .note.nv.cuinfo           --------------------------
	.section	.note.nv.cuinfo,"",@"SHT_NOTE"
	.sectionflags	@"SHF_NOTE_NV_CUINFO"
        /*0018*/ 	.short	0x0002
        /*001a*/ 	.short	0x0064
        /*001c*/ 	.short	0x0082
	.zero		2


//--------------------- .nv.info                  --------------------------
	.section	.nv.info,"",@"SHT_CUDA_INFO"
	.align	4


	//----- nvinfo : EIATTR_REGCOUNT
	.align		4
        /*0000*/ 	.byte	0x04, 0x2f
        /*0002*/ 	.short	(.L_1 - .L_0)
	.align		4
.L_0:
        /*0004*/ 	.word	index@(_Z9kernelenkPm)
        /*0008*/ 	.word	0x0000000a


	//----- nvinfo : EIATTR_FRAME_SIZE
	.align		4
.L_1:
        /*000c*/ 	.byte	0x04, 0x11
        /*000e*/ 	.short	(.L_3 - .L_2)
	.align		4
.L_2:
        /*0010*/ 	.word	index@(_Z9kernelenkPm)
        /*0014*/ 	.word	0x00000000


	//----- nvinfo : EIATTR_MIN_STACK_SIZE
	.align		4
.L_3:
        /*0018*/ 	.byte	0x04, 0x12
        /*001a*/ 	.short	(.L_5 - .L_4)
	.align		4
.L_4:
        /*001c*/ 	.word	index@(_Z9kernelenkPm)
        /*0020*/ 	.word	0x00000000
.L_5:


//--------------------- .nv.compat                --------------------------
	.section	.nv.compat,"",@"SHT_CUDA_COMPAT_INFO"
	.align	4
        /*0000*/ 	.byte	0x02, 0x09, 0x00, 0x00, 0x02, 0x02, 0x01, 0x00, 0x02, 0x05, 0x05, 0x00, 0x03, 0x07, 0x01, 0x01
        /*0010*/ 	.byte	0x02, 0x03, 0x00, 0x00, 0x02, 0x06, 0x01, 0x00, 0x04, 0x0b, 0x08, 0x00, 0x09, 0x00, 0x00, 0x00
        /*0020*/ 	.byte	0x00, 0x00, 0x00, 0x00


//--------------------- .nv.info._Z9kernelenkPm   --------------------------
	.section	.nv.info._Z9kernelenkPm,"",@"SHT_CUDA_INFO"
	.sectionflags	@""
	.align	4


	//----- nvinfo : EIATTR_CUDA_API_VERSION
	.align		4
        /*0000*/ 	.byte	0x04, 0x37
        /*0002*/ 	.short	(.L_7 - .L_6)
.L_6:
        /*0004*/ 	.word	0x00000082


	//----- nvinfo : EIATTR_KPARAM_INFO
	.align		4
.L_7:
        /*0008*/ 	.byte	0x04, 0x17
        /*000a*/ 	.short	(.L_9 - .L_8)
.L_8:
        /*000c*/ 	.word	0x00000000
        /*0010*/ 	.short	0x0000
        /*0012*/ 	.short	0x0000
        /*0014*/ 	.byte	0x00, 0xf5, 0x21, 0x00


	//----- nvinfo : EIATTR_SPARSE_MMA_MASK
	.align		4
.L_9:
        /*0018*/ 	.byte	0x03, 0x50
        /*001a*/ 	.short	0x0000


	//----- nvinfo : EIATTR_MAXREG_COUNT
	.align		4
        /*001c*/ 	.byte	0x03, 0x1b
        /*001e*/ 	.short	0x00ff


	//----- nvinfo : EIATTR_MERCURY_ISA_VERSION
	.align		4
        /*0020*/ 	.byte	0x03, 0x5f
        /*0022*/ 	.short	0x0101


	//----- nvinfo : EIATTR_VRC_CTA_INIT_COUNT
	.align		4
        /*0024*/ 	.byte	0x02, 0x4a
	.zero		1
	.zero		1


	//----- nvinfo : EIATTR_EXIT_INSTR_OFFSETS
	.align		4
        /*0028*/ 	.byte	0x04, 0x1c
        /*002a*/ 	.short	(.L_11 - .L_10)


	//   ....[0]....
.L_10:
        /*002c*/ 	.word	0x00000240


	//----- nvinfo : EIATTR_CBANK_PARAM_SIZE
	.align		4
.L_11:
        /*0030*/ 	.byte	0x03, 0x19
        /*0032*/ 	.short	0x0008


	//----- nvinfo : EIATTR_PARAM_CBANK
	.align		4
        /*0034*/ 	.byte	0x04, 0x0a
        /*0036*/ 	.short	(.L_13 - .L_12)
	.align		4
.L_12:
        /*0038*/ 	.word	index@(.nv.constant0._Z9kernelenkPm)
        /*003c*/ 	.short	0x0380
        /*003e*/ 	.short	0x0008


	//----- nvinfo : EIATTR_SW_WAR
	.align		4
.L_13:
        /*0040*/ 	.byte	0x04, 0x36
        /*0042*/ 	.short	(.L_15 - .L_14)
.L_14:
        /*0044*/ 	.word	0x00000008
.L_15:


//--------------------- .nv.callgraph             --------------------------
	.section	.nv.callgraph,"",@"SHT_CUDA_CALLGRAPH"
	.align	4
	.sectionentsize	8
	.align		4
        /*0000*/ 	.word	0x00000000
	.align		4
        /*0004*/ 	.word	0xffffffff
	.align		4
        /*0008*/ 	.word	0x00000000
	.align		4
        /*000c*/ 	.word	0xfffffffe
	.align		4
        /*0010*/ 	.word	0x00000000
	.align		4
        /*0014*/ 	.word	0xfffffffd
	.align		4
        /*0018*/ 	.word	0x00000000
	.align		4
        /*001c*/ 	.word	0xfffffffc


//--------------------- .text._Z9kernelenkPm      --------------------------
	.section	.text._Z9kernelenkPm,"ax",@progbits
	.align	128
        .global         _Z9kernelenkPm
        .type           _Z9kernelenkPm,@function
        .size           _Z9kernelenkPm,(.L_x_3 - _Z9kernelenkPm)
        .other          _Z9kernelenkPm,@"STO_CUDA_ENTRY STV_DEFAULT"
_Z9kernelenkPm:
.text._Z9kernelenkPm:
[----:B------:R-:W-:Y:S01]  /*0000*/  LDC R1, c[0x0][0x37c] ;  /* 0x0000df00ff017b82 */ /* 0x000fe20000000800 */
[----:B------:R-:W-:Y:S01]  /*0010*/  HFMA2 R2, -RZ, RZ, 0, 5.9604644775390625e-08 ;  /* 0x00000001ff027431 */ /* 0x000fe200000001ff */
[----:B------:R-:W-:Y:S01]  /*0020*/  MOV R3, 0x0 ;  /* 0x0000000000037802 */ /* 0x000fe20000000f00 */
[----:B------:R-:W0:Y:S01]  /*0030*/  LDCU.64 UR10, c[0x0][0x358] ;  /* 0x00006b00ff0a77ac */ /* 0x000e220008000a00 */
[----:B------:R-:W-:Y:S01]  /*0040*/  UMOV UR9, 0x4d ;  /* 0x0000004d00097882 */ /* 0x000fe20000000000 */
[----:B------:R-:W-:Y:S01]  /*0050*/  UMOV UR4, URZ ;  /* 0x000000ff00047c82 */ /* 0x000fe20008000000 */
[----:B------:R-:W-:-:S05]  /*0060*/  UMOV UR5, 0x2 ;  /* 0x0000000200057882 */ /* 0x000fca0000000000 */
.L_x_1:
[----:B------:R-:W-:-:S04]  /*0070*/  ULOP3.LUT UR6, UR9, 0x1, URZ, 0xc0, !UPT ;  /* 0x0000000109067892 */ /* 0x000fc8000f8ec0ff */
[----:B------:R-:W-:-:S04]  /*0080*/  UISETP.NE.U32.AND UP0, UPT, UR6, 0x1, UPT ;  /* 0x000000010600788c */ /* 0x000fc8000bf05070 */
[----:B------:R-:W-:-:S09]  /*0090*/  UISETP.NE.U32.AND.EX UP0, UPT, URZ, URZ, UPT, UP0 ;  /* 0x000000ffff00728c */ /* 0x000fd2000bf05100 */
[----:B------:R-:W-:Y:S05]  /*00a0*/  BRA.U UP0, `(.L_x_0) ;  /* 0x00000001001c7547 */ /* 0x000fea000b800000 */
[----:B------:R-:W-:Y:S01]  /*00b0*/  IMAD R2, R2, UR5, RZ ;  /* 0x0000000502027c24 */ /* 0x000fe2000f8e02ff */
[----:B------:R-:W-:-:S03]  /*00c0*/  UIADD3 UR9, UP0, UPT, UR9, -0x1, URZ ;  /* 0xffffffff09097890 */ /* 0x000fc6000ff1e0ff */
[----:B------:R-:W-:Y:S01]  /*00d0*/  IMAD.HI.U32 R0, R2, 0x379c138d, RZ ;  /* 0x379c138d02007827 */ /* 0x000fe200078e00ff */
[----:B------:R-:W-:-:S04]  /*00e0*/  UIADD3.X UR4, UPT, UPT, UR4, -0x1, URZ, UP0, !UPT ;  /* 0xffffffff04047890 */ /* 0x000fc800087fe4ff */
[----:B------:R-:W-:-:S05]  /*00f0*/  SHF.R.U32.HI R3, RZ, 0x9, R0 ;  /* 0x00000009ff037819 */ /* 0x000fca0000011600 */
[----:B------:R-:W-:Y:S02]  /*0100*/  IMAD R2, R3, -0x935, R2 ;  /* 0xfffff6cb03027824 */ /* 0x000fe400078e0202 */
[----:B------:R-:W-:-:S07]  /*0110*/  HFMA2 R3, -RZ, RZ, 0, 0 ;  /* 0x00000000ff037431 */ /* 0x000fce00000001ff */
.L_x_0:
[----:B------:R-:W-:Y:S02]  /*0120*/  UISETP.GE.U32.AND UP0, UPT, UR9, 0x2, UPT ;  /* 0x000000020900788c */ /* 0x000fe4000bf06070 */
[----:B------:R-:W-:Y:S02]  /*0130*/  UISETP.GT.U32.AND UP1, UPT, UR9, 0x1, UPT ;  /* 0x000000010900788c */ /* 0x000fe4000bf24070 */
[----:B------:R-:W-:Y:S02]  /*0140*/  UISETP.GE.U32.AND.EX UP0, UPT, UR4, URZ, UPT, UP0 ;  /* 0x000000ff0400728c */ /* 0x000fe4000bf06100 */
[----:B------:R-:W-:Y:S02]  /*0150*/  UISETP.GT.U32.AND.EX UP1, UPT, UR4, URZ, UPT, UP1 ;  /* 0x000000ff0400728c */ /* 0x000fe4000bf24110 */
[----:B------:R-:W-:Y:S02]  /*0160*/  USHF.R.U64 UR9, UR9, 0x1, UR4 ;  /* 0x0000000109097899 */ /* 0x000fe40008001204 */
[----:B------:R-:W-:-:S05]  /*0170*/  USHF.R.U32.HI UR4, URZ, 0x1, UR4 ;  /* 0x00000001ff047899 */ /* 0x000fca0008011604 */
[----:B------:R-:W-:-:S04]  /*0180*/  @UP0 UIMAD UR8, UR5, UR5, URZ ;  /* 0x00000005050802a4 */ /* 0x000fc8000f8e02ff */
[----:B------:R-:W-:-:S04]  /*0190*/  UIMAD.WIDE.U32 UR6, UR8, 0x379c138d, URZ ;  /* 0x379c138d080678a5 */ /* 0x000fc8000f8e00ff */
[----:B------:R-:W-:-:S04]  /*01a0*/  @UP0 USHF.R.U32.HI UR7, URZ, 0x9, UR7 ;  /* 0x00000009ff070899 */ /* 0x000fc80008011607 */
[----:B------:R-:W-:Y:S01]  /*01b0*/  @UP0 UIMAD UR5, UR7, -0x935, UR8 ;  /* 0xfffff6cb070508a4 */ /* 0x000fe2000f8e0208 */
[----:B------:R-:W-:Y:S11]  /*01c0*/  BRA.U UP1, `(.L_x_1) ;  /* 0xfffffffd01a87547 */ /* 0x000ff6000b83ffff */
[----:B------:R-:W1:Y:S01]  /*01d0*/  S2R R7, SR_TID.X ;  /* 0x0000000000077919 */ /* 0x000e620000002100 */
[----:B------:R-:W2:Y:S01]  /*01e0*/  LDC.64 R4, c[0x0][0x380] ;  /* 0x0000e000ff047b82 */ /* 0x000ea20000000a00 */
[----:B------:R-:W1:Y:S01]  /*01f0*/  LDCU UR4, c[0x0][0x360] ;  /* 0x00006c00ff0477ac */ /* 0x000e620008000800 */
[----:B------:R-:W1:Y:S02]  /*0200*/  S2R R0, SR_CTAID.X ;  /* 0x0000000000007919 */ /* 0x000e640000002500 */
[----:B-1----:R-:W-:-:S04]  /*0210*/  IMAD R7, R0, UR4, R7 ;  /* 0x0000000400077c24 */ /* 0x002fc8000f8e0207 */
[----:B--2---:R-:W-:-:S05]  /*0220*/  IMAD.WIDE R4, R7, 0x8, R4 ;  /* 0x0000000807047825 */ /* 0x004fca00078e0204 */
[----:B0-----:R-:W-:Y:S01]  /*0230*/  STG.E.64 desc[UR10][R4.64], R2 ;  /* 0x0000000204007986 */ /* 0x001fe2000c101b0a */
[----:B------:R-:W-:Y:S05]  /*0240*/  EXIT ;  /* 0x000000000000794d */ /* 0x000fea0003800000 */
.L_x_2:
[----:B------:R-:W-:-:S00]  /*0250*/  BRA `(.L_x_2) ;  /* 0xfffffffc00fc7947 */ /* 0x000fc0000383ffff */
[----:B------:R-:W-:-:S00]  /*0260*/  NOP ;  /* 0x0000000000007918 */ /* 0x000fc00000000000 */
        /* <DEDUP_REMOVED lines=9> */
.L_x_3:


//--------------------- .nv.shared.reserved.0     --------------------------
	.section	.nv.shared.reserved.0,"aw",@nobits
	.weak		__nv_reservedSMEM_offset_0_alias
	.size		__nv_reservedSMEM_offset_0_alias, 0, 64
	.other		__nv_reservedSMEM_offset_0_alias,@"STO_CUDA_RESERVED_SHARED STV_DEFAULT"
__nv_reservedSMEM_offset_0_alias:
	.zero		0
	.zero		64


//--------------------- .nv.constant0._Z9kernelenkPm --------------------------
	.section	.nv.constant0._Z9kernelenkPm,"a",@progbits
	.sectionflags	@""
	.align	4
.nv.constant0._Z9kernelenkPm:
	.zero		904


//--------------------- SYMBOLS --------------------------

	.type		.nv.reservedSmem.offset0,@object
	.size		.nv.reservedSmem.offset0,0x4
